//
// Generated by NVIDIA NVVM Compiler
//
// Compiler Build ID: CL-36424714
// Cuda compilation tools, release 13.0, V13.0.88
// Based on NVVM 20.0.0
//

.version 9.0
.target sm_100
.address_size 64

	// .globl	_Z3addPfS_Pi

.visible .entry _Z3addPfS_Pi(
	.param .u64 .ptr .align 1 _Z3addPfS_Pi_param_0,
	.param .u64 .ptr .align 1 _Z3addPfS_Pi_param_1,
	.param .u64 .ptr .align 1 _Z3addPfS_Pi_param_2
)
{
	.reg .pred 	%p<10>;
	.reg .b32 	%r<47>;
	.reg .b32 	%f<68>;
	.reg .b64 	%rd<31>;

	ld.param.u64 	%rd3, [_Z3addPfS_Pi_param_0];
	ld.param.u64 	%rd2, [_Z3addPfS_Pi_param_1];
	ld.param.u64 	%rd4, [_Z3addPfS_Pi_param_2];
	cvta.to.global.u64 	%rd1, %rd3;
	cvta.to.global.u64 	%rd5, %rd4;
	ld.global.u32 	%r1, [%rd5];
	mov.u32 	%r2, %ctaid.x;
	add.s32 	%r26, %r2, %r1;
	add.s32 	%r3, %r26, 1;
	shl.b32 	%r4, %r3, 4;
	add.s32 	%r27, %r4, %r1;
	mul.wide.s32 	%rd6, %r27, 4;
	add.s64 	%rd7, %rd1, %rd6;
	ld.global.f32 	%f2, [%rd7];
	shl.b32 	%r5, %r1, 4;
	mul.lo.s32 	%r6, %r1, 17;
	mul.wide.s32 	%rd8, %r6, 4;
	add.s64 	%rd9, %rd1, %rd8;
	ld.global.f32 	%f3, [%rd9];
	div.rn.f32 	%f1, %f2, %f3;
	setp.gt.s32 	%p1, %r1, 15;
	@%p1 bra 	$L__BB0_12;
	sub.s32 	%r7, 16, %r1;
	and.b32  	%r8, %r7, 7;
	add.s32 	%r28, %r1, -9;
	setp.lt.u32 	%p2, %r28, 7;
	mov.u32 	%r44, %r1;
	@%p2 bra 	$L__BB0_4;
	add.s32 	%r42, %r6, 16;
	shl.b32 	%r29, %r2, 4;
	add.s32 	%r41, %r6, %r29;
	and.b32  	%r30, %r7, -8;
	neg.s32 	%r40, %r30;
	mov.u32 	%r44, %r1;
$L__BB0_3:
	.pragma "nounroll";
	add.s32 	%r31, %r41, 16;
	mul.wide.s32 	%rd10, %r31, 4;
	add.s64 	%rd11, %rd1, %rd10;
	ld.global.f32 	%f4, [%rd11];
	add.s32 	%r32, %r42, -16;
	mul.wide.s32 	%rd12, %r32, 4;
	add.s64 	%rd13, %rd1, %rd12;
	ld.global.f32 	%f5, [%rd13];
	mul.f32 	%f6, %f1, %f5;
	sub.f32 	%f7, %f4, %f6;
	st.global.f32 	[%rd11], %f7;
	ld.global.f32 	%f8, [%rd11+4];
	ld.global.f32 	%f9, [%rd13+4];
	mul.f32 	%f10, %f1, %f9;
	sub.f32 	%f11, %f8, %f10;
	st.global.f32 	[%rd11+4], %f11;
	ld.global.f32 	%f12, [%rd11+8];
	ld.global.f32 	%f13, [%rd13+8];
	mul.f32 	%f14, %f1, %f13;
	sub.f32 	%f15, %f12, %f14;
	st.global.f32 	[%rd11+8], %f15;
	ld.global.f32 	%f16, [%rd11+12];
	ld.global.f32 	%f17, [%rd13+12];
	mul.f32 	%f18, %f1, %f17;
	sub.f32 	%f19, %f16, %f18;
	st.global.f32 	[%rd11+12], %f19;
	ld.global.f32 	%f20, [%rd11+16];
	ld.global.f32 	%f21, [%rd13+16];
	mul.f32 	%f22, %f1, %f21;
	sub.f32 	%f23, %f20, %f22;
	st.global.f32 	[%rd11+16], %f23;
	ld.global.f32 	%f24, [%rd11+20];
	ld.global.f32 	%f25, [%rd13+20];
	mul.f32 	%f26, %f1, %f25;
	sub.f32 	%f27, %f24, %f26;
	st.global.f32 	[%rd11+20], %f27;
	ld.global.f32 	%f28, [%rd11+24];
	ld.global.f32 	%f29, [%rd13+24];
	mul.f32 	%f30, %f1, %f29;
	sub.f32 	%f31, %f28, %f30;
	st.global.f32 	[%rd11+24], %f31;
	ld.global.f32 	%f32, [%rd11+28];
	ld.global.f32 	%f33, [%rd13+28];
	mul.f32 	%f34, %f1, %f33;
	sub.f32 	%f35, %f32, %f34;
	st.global.f32 	[%rd11+28], %f35;
	add.s32 	%r44, %r44, 8;
	add.s32 	%r42, %r42, 8;
	add.s32 	%r41, %r41, 8;
	add.s32 	%r40, %r40, 8;
	setp.ne.s32 	%p3, %r40, 0;
	@%p3 bra 	$L__BB0_3;
$L__BB0_4:
	setp.eq.s32 	%p4, %r8, 0;
	@%p4 bra 	$L__BB0_12;
	and.b32  	%r21, %r7, 3;
	setp.lt.u32 	%p5, %r8, 4;
	@%p5 bra 	$L__BB0_7;
	add.s32 	%r33, %r4, %r44;
	mul.wide.s32 	%rd14, %r33, 4;
	add.s64 	%rd15, %rd1, %rd14;
	ld.global.f32 	%f36, [%rd15];
	add.s32 	%r34, %r5, %r44;
	mul.wide.s32 	%rd16, %r34, 4;
	add.s64 	%rd17, %rd1, %rd16;
	ld.global.f32 	%f37, [%rd17];
	mul.f32 	%f38, %f1, %f37;
	sub.f32 	%f39, %f36, %f38;
	st.global.f32 	[%rd15], %f39;
	ld.global.f32 	%f40, [%rd15+4];
	ld.global.f32 	%f41, [%rd17+4];
	mul.f32 	%f42, %f1, %f41;
	sub.f32 	%f43, %f40, %f42;
	st.global.f32 	[%rd15+4], %f43;
	ld.global.f32 	%f44, [%rd15+8];
	ld.global.f32 	%f45, [%rd17+8];
	mul.f32 	%f46, %f1, %f45;
	sub.f32 	%f47, %f44, %f46;
	st.global.f32 	[%rd15+8], %f47;
	ld.global.f32 	%f48, [%rd15+12];
	ld.global.f32 	%f49, [%rd17+12];
	mul.f32 	%f50, %f1, %f49;
	sub.f32 	%f51, %f48, %f50;
	st.global.f32 	[%rd15+12], %f51;
	add.s32 	%r44, %r44, 4;
$L__BB0_7:
	setp.eq.s32 	%p6, %r21, 0;
	@%p6 bra 	$L__BB0_12;
	setp.eq.s32 	%p7, %r21, 1;
	@%p7 bra 	$L__BB0_10;
	add.s32 	%r35, %r4, %r44;
	mul.wide.s32 	%rd18, %r35, 4;
	add.s64 	%rd19, %rd1, %rd18;
	ld.global.f32 	%f52, [%rd19];
	add.s32 	%r36, %r5, %r44;
	mul.wide.s32 	%rd20, %r36, 4;
	add.s64 	%rd21, %rd1, %rd20;
	ld.global.f32 	%f53, [%rd21];
	mul.f32 	%f54, %f1, %f53;
	sub.f32 	%f55, %f52, %f54;
	st.global.f32 	[%rd19], %f55;
	ld.global.f32 	%f56, [%rd19+4];
	ld.global.f32 	%f57, [%rd21+4];
	mul.f32 	%f58, %f1, %f57;
	sub.f32 	%f59, %f56, %f58;
	st.global.f32 	[%rd19+4], %f59;
	add.s32 	%r44, %r44, 2;
$L__BB0_10:
	and.b32  	%r37, %r7, 1;
	setp.eq.b32 	%p8, %r37, 1;
	not.pred 	%p9, %p8;
	@%p9 bra 	$L__BB0_12;
	add.s32 	%r38, %r4, %r44;
	mul.wide.s32 	%rd22, %r38, 4;
	add.s64 	%rd23, %rd1, %rd22;
	ld.global.f32 	%f60, [%rd23];
	add.s32 	%r39, %r5, %r44;
	mul.wide.s32 	%rd24, %r39, 4;
	add.s64 	%rd25, %rd1, %rd24;
	ld.global.f32 	%f61, [%rd25];
	mul.f32 	%f62, %f1, %f61;
	sub.f32 	%f63, %f60, %f62;
	st.global.f32 	[%rd23], %f63;
$L__BB0_12:
	cvta.to.global.u64 	%rd26, %rd2;
	mul.wide.s32 	%rd27, %r3, 4;
	add.s64 	%rd28, %rd26, %rd27;
	ld.global.f32 	%f64, [%rd28];
	mul.wide.s32 	%rd29, %r1, 4;
	add.s64 	%rd30, %rd26, %rd29;
	ld.global.f32 	%f65, [%rd30];
	mul.f32 	%f66, %f1, %f65;
	sub.f32 	%f67, %f64, %f66;
	st.global.f32 	[%rd28], %f67;
	ret;

}


// ===== COMPILED SASS (sm_100) =====

	.target	sm_100

	.elftype	@"ET_EXEC"


//--------------------- .note.nv.tkinfo           --------------------------
	.section	.note.nv.tkinfo,"",@"SHT_NOTE"
	.sectionflags	@"SHF_NOTE_NV_TKINFO"
	.tkinfo
        /*0018*/ 	.word	0x00000002
        /*0030*/ 	.string	""
        /*0030*/ 	.string	"ptxas"
        /*0030*/ 	.string	"Cuda compilation tools, release 13.0, V13.0.88"
        /*0030*/ 	.string	"Build cuda_13.0.r13.0/compiler.36424714_0"
        /*0030*/ 	.string	"-arch sm_100 -m 64 "



//--------------------- .note.nv.cuinfo           --------------------------
	.section	.note.nv.cuinfo,"",@"SHT_NOTE"
	.sectionflags	@"SHF_NOTE_NV_CUINFO"
        /*0018*/ 	.short	0x0002
        /*001a*/ 	.short	0x0064
        /*001c*/ 	.short	0x0082
	.zero		2


//--------------------- .nv.info                  --------------------------
	.section	.nv.info,"",@"SHT_CUDA_INFO"
	.align	4


	//----- nvinfo : EIATTR_REGCOUNT
	.align		4
        /*0000*/ 	.byte	0x04, 0x2f
        /*0002*/ 	.short	(.L_1 - .L_0)
	.align		4
.L_0:
        /*0004*/ 	.word	index@(_Z3addPfS_Pi)
        /*0008*/ 	.word	0x00000018


	//----- nvinfo : EIATTR_FRAME_SIZE
	.align		4
.L_1:
        /*000c*/ 	.byte	0x04, 0x11
        /*000e*/ 	.short	(.L_3 - .L_2)
	.align		4
.L_2:
        /*0010*/ 	.word	index@($__internal_0_$__cuda_sm3x_div_rn_noftz_f32_slowpath)
        /*0014*/ 	.word	0x00000000


	//----- nvinfo : EIATTR_FRAME_SIZE
	.align		4
.L_3:
        /*0018*/ 	.byte	0x04, 0x11
        /*001a*/ 	.short	(.L_5 - .L_4)
	.align		4
.L_4:
        /*001c*/ 	.word	index@(_Z3addPfS_Pi)
        /*0020*/ 	.word	0x00000000


	//----- nvinfo : EIATTR_MIN_STACK_SIZE
	.align		4
.L_5:
        /*0024*/ 	.byte	0x04, 0x12
        /*0026*/ 	.short	(.L_7 - .L_6)
	.align		4
.L_6:
        /*0028*/ 	.word	index@(_Z3addPfS_Pi)
        /*002c*/ 	.word	0x00000000
.L_7:


//--------------------- .nv.compat                --------------------------
	.section	.nv.compat,"",@"SHT_CUDA_COMPAT_INFO"
	.align	4
        /*0000*/ 	.byte	0x02, 0x09, 0x00, 0x00, 0x02, 0x02, 0x01, 0x00, 0x02, 0x05, 0x05, 0x00, 0x03, 0x07, 0x01, 0x01
        /*0010*/ 	.byte	0x02, 0x03, 0x00, 0x00, 0x02, 0x06, 0x01, 0x00, 0x04, 0x0b, 0x08, 0x00, 0x01, 0x00, 0x00, 0x00
        /*0020*/ 	.byte	0x00, 0x00, 0x00, 0x00


//--------------------- .nv.info._Z3addPfS_Pi     --------------------------
	.section	.nv.info._Z3addPfS_Pi,"",@"SHT_CUDA_INFO"
	.sectionflags	@""
	.align	4


	//----- nvinfo : EIATTR_CUDA_API_VERSION
	.align		4
        /*0000*/ 	.byte	0x04, 0x37
        /*0002*/ 	.short	(.L_9 - .L_8)
.L_8:
        /*0004*/ 	.word	0x00000082


	//----- nvinfo : EIATTR_KPARAM_INFO
	.align		4
.L_9:
        /*0008*/ 	.byte	0x04, 0x17
        /*000a*/ 	.short	(.L_11 - .L_10)
.L_10:
        /*000c*/ 	.word	0x00000000
        /*0010*/ 	.short	0x0002
        /*0012*/ 	.short	0x0010
        /*0014*/ 	.byte	0x00, 0xf5, 0x21, 0x00


	//----- nvinfo : EIATTR_KPARAM_INFO
	.align		4
.L_11:
        /*0018*/ 	.byte	0x04, 0x17
        /*001a*/ 	.short	(.L_13 - .L_12)
.L_12:
        /*001c*/ 	.word	0x00000000
        /*0020*/ 	.short	0x0001
        /*0022*/ 	.short	0x0008
        /*0024*/ 	.byte	0x00, 0xf5, 0x21, 0x00


	//----- nvinfo : EIATTR_KPARAM_INFO
	.align		4
.L_13:
        /*0028*/ 	.byte	0x04, 0x17
        /*002a*/ 	.short	(.L_15 - .L_14)
.L_14:
        /*002c*/ 	.word	0x00000000
        /*0030*/ 	.short	0x0000
        /*0032*/ 	.short	0x0000
        /*0034*/ 	.byte	0x00, 0xf5, 0x21, 0x00


	//----- nvinfo : EIATTR_SPARSE_MMA_MASK
	.align		4
.L_15:
        /*0038*/ 	.byte	0x03, 0x50
        /*003a*/ 	.short	0x0000


	//----- nvinfo : EIATTR_MAXREG_COUNT
	.align		4
        /*003c*/ 	.byte	0x03, 0x1b
        /*003e*/ 	.short	0x00ff


	//----- nvinfo : EIATTR_MERCURY_ISA_VERSION
	.align		4
        /*0040*/ 	.byte	0x03, 0x5f
        /*0042*/ 	.short	0x0101


	//----- nvinfo : EIATTR_VRC_CTA_INIT_COUNT
	.align		4
        /*0044*/ 	.byte	0x02, 0x4a
	.zero		1
	.zero		1


	//----- nvinfo : EIATTR_EXIT_INSTR_OFFSETS
	.align		4
        /*0048*/ 	.byte	0x04, 0x1c
        /*004a*/ 	.short	(.L_17 - .L_16)


	//   ....[0]....
.L_16:
        /*004c*/ 	.word	0x000008e0


	//----- nvinfo : EIATTR_CRS_STACK_SIZE
	.align		4
.L_17:
        /*0050*/ 	.byte	0x04, 0x1e
        /*0052*/ 	.short	(.L_19 - .L_18)
.L_18:
        /*0054*/ 	.word	0x00000000


	//----- nvinfo : EIATTR_CBANK_PARAM_SIZE
	.align		4
.L_19:
        /*0058*/ 	.byte	0x03, 0x19
        /*005a*/ 	.short	0x0018


	//----- nvinfo : EIATTR_PARAM_CBANK
	.align		4
        /*005c*/ 	.byte	0x04, 0x0a
        /*005e*/ 	.short	(.L_21 - .L_20)
	.align		4
.L_20:
        /*0060*/ 	.word	index@(.nv.constant0._Z3addPfS_Pi)
        /*0064*/ 	.short	0x0380
        /*0066*/ 	.short	0x0018


	//----- nvinfo : EIATTR_SW_WAR
	.align		4
.L_21:
        /*0068*/ 	.byte	0x04, 0x36
        /*006a*/ 	.short	(.L_23 - .L_22)
.L_22:
        /*006c*/ 	.word	0x00000008
.L_23:


//--------------------- .nv.callgraph             --------------------------
	.section	.nv.callgraph,"",@"SHT_CUDA_CALLGRAPH"
	.align	4
	.sectionentsize	8
	.align		4
        /*0000*/ 	.word	0x00000000
	.align		4
        /*0004*/ 	.word	0xffffffff
	.align		4
        /*0008*/ 	.word	0x00000000
	.align		4
        /*000c*/ 	.word	0xfffffffe
	.align		4
        /*0010*/ 	.word	0x00000000
	.align		4
        /*0014*/ 	.word	0xfffffffd
	.align		4
        /*0018*/ 	.word	0x00000000
	.align		4
        /*001c*/ 	.word	0xfffffffc


//--------------------- .text._Z3addPfS_Pi        --------------------------
	.section	.text._Z3addPfS_Pi,"ax",@progbits
	.align	128
        .global         _Z3addPfS_Pi
        .type           _Z3addPfS_Pi,@function
        .size           _Z3addPfS_Pi,(.L_x_14 - _Z3addPfS_Pi)
        .other          _Z3addPfS_Pi,@"STO_CUDA_ENTRY STV_DEFAULT"
_Z3addPfS_Pi:
.text._Z3addPfS_Pi:
[----:B------:R-:W-:Y:S08]  /*0000*/  LDC R1, c[0x0][0x37c] ;  /* 0x0000df00ff017b82 */ /* 0x000ff00000000800 */
[----:B------:R-:W0:Y:S01]  /*0010*/  LDC.64 R2, c[0x0][0x390] ;  /* 0x0000e400ff027b82 */ /* 0x000e220000000a00 */
[----:B------:R-:W0:Y:S07]  /*0020*/  LDCU.64 UR4, c[0x0][0x358] ;  /* 0x00006b00ff0477ac */ /* 0x000e2e0008000a00 */
[----:B------:R-:W1:Y:S01]  /*0030*/  LDC.64 R8, c[0x0][0x380] ;  /* 0x0000e000ff087b82 */ /* 0x000e620000000a00 */
[----:B0-----:R-:W2:Y:S01]  /*0040*/  LDG.E R2, desc[UR4][R2.64] ;  /* 0x0000000402027981 */ /* 0x001ea2000c1e1900 */
[----:B------:R-:W0:Y:S01]  /*0050*/  S2R R7, SR_CTAID.X ;  /* 0x0000000000077919 */ /* 0x000e220000002500 */
[----:B--2---:R-:W-:-:S04]  /*0060*/  IMAD R4, R2, 0x11, RZ ;  /* 0x0000001102047824 */ /* 0x004fc800078e02ff */
[----:B-1----:R-:W-:Y:S01]  /*0070*/  IMAD.WIDE R10, R4, 0x4, R8 ;  /* 0x00000004040a7825 */ /* 0x002fe200078e0208 */
[----:B0-----:R-:W-:-:S05]  /*0080*/  IADD3 R5, PT, PT, R7, 0x1, R2 ;  /* 0x0000000107057810 */ /* 0x001fca0007ffe002 */
[----:B------:R-:W2:Y:S01]  /*0090*/  LDG.E R11, desc[UR4][R10.64] ;  /* 0x000000040a0b7981 */ /* 0x000ea2000c1e1900 */
[----:B------:R-:W-:-:S04]  /*00a0*/  IMAD R13, R5, 0x10, R2 ;  /* 0x00000010050d7824 */ /* 0x000fc800078e0202 */
[----:B------:R-:W-:-:S05]  /*00b0*/  IMAD.WIDE R8, R13, 0x4, R8 ;  /* 0x000000040d087825 */ /* 0x000fca00078e0208 */
[----:B------:R-:W3:Y:S01]  /*00c0*/  LDG.E R0, desc[UR4][R8.64] ;  /* 0x0000000408007981 */ /* 0x000ee2000c1e1900 */
[----:B--2---:R-:W0:Y:S08]  /*00d0*/  MUFU.RCP R6, R11 ;  /* 0x0000000b00067308 */ /* 0x004e300000001000 */
[----:B---3--:R-:W1:Y:S01]  /*00e0*/  FCHK P0, R0, R11 ;  /* 0x0000000b00007302 */ /* 0x008e620000000000 */
[----:B0-----:R-:W-:-:S04]  /*00f0*/  FFMA R3, -R11, R6, 1 ;  /* 0x3f8000000b037423 */ /* 0x001fc80000000106 */
[----:B------:R-:W-:-:S04]  /*0100*/  FFMA R3, R6, R3, R6 ;  /* 0x0000000306037223 */ /* 0x000fc80000000006 */
[----:B------:R-:W-:-:S04]  /*0110*/  FFMA R6, R0, R3, RZ ;  /* 0x0000000300067223 */ /* 0x000fc800000000ff */
[----:B------:R-:W-:-:S04]  /*0120*/  FFMA R12, -R11, R6, R0 ;  /* 0x000000060b0c7223 */ /* 0x000fc80000000100 */
[----:B------:R-:W-:Y:S01]  /*0130*/  FFMA R3, R3, R12, R6 ;  /* 0x0000000c03037223 */ /* 0x000fe20000000006 */
[----:B-1----:R-:W-:Y:S06]  /*0140*/  @!P0 BRA `(.L_x_0) ;  /* 0x00000000000c8947 */ /* 0x002fec0003800000 */
[----:B------:R-:W-:-:S07]  /*0150*/  MOV R6, 0x170 ;  /* 0x0000017000067802 */ /* 0x000fce0000000f00 */
[----:B------:R-:W-:Y:S05]  /*0160*/  CALL.REL.NOINC `($__internal_0_$__cuda_sm3x_div_rn_noftz_f32_slowpath) ;  /* 0x0000000400e07944 */ /* 0x000fea0003c00000 */
[----:B------:R-:W-:-:S07]  /*0170*/  IMAD.MOV.U32 R3, RZ, RZ, R0 ;  /* 0x000000ffff037224 */ /* 0x000fce00078e0000 */
.L_x_0:
[----:B------:R-:W-:-:S13]  /*0180*/  ISETP.GT.AND P0, PT, R2, 0xf, PT ;  /* 0x0000000f0200780c */ /* 0x000fda0003f04270 */
[----:B------:R-:W-:Y:S05]  /*0190*/  @P0 BRA `(.L_x_1) ;  /* 0x0000000400b40947 */ /* 0x000fea0003800000 */
[C---:B------:R-:W-:Y:S02]  /*01a0*/  IADD3 R0, PT, PT, R2.reuse, -0x9, RZ ;  /* 0xfffffff702007810 */ /* 0x040fe40007ffe0ff */
[----:B------:R-:W-:Y:S02]  /*01b0*/  IADD3 R6, PT, PT, -R2, 0x10, RZ ;  /* 0x0000001002067810 */ /* 0x000fe40007ffe1ff */
[----:B------:R-:W-:Y:S01]  /*01c0*/  ISETP.GE.U32.AND P0, PT, R0, 0x7, PT ;  /* 0x000000070000780c */ /* 0x000fe20003f06070 */
[----:B------:R-:W-:Y:S01]  /*01d0*/  IMAD.MOV.U32 R0, RZ, RZ, R2 ;  /* 0x000000ffff007224 */ /* 0x000fe200078e0002 */
[----:B------:R-:W-:-:S04]  /*01e0*/  LOP3.LUT R16, R6, 0x7, RZ, 0xc0, !PT ;  /* 0x0000000706107812 */ /* 0x000fc800078ec0ff */
[----:B------:R-:W-:-:S07]  /*01f0*/  ISETP.NE.AND P1, PT, R16, RZ, PT ;  /* 0x000000ff1000720c */ /* 0x000fce0003f25270 */
[----:B------:R-:W-:Y:S06]  /*0200*/  @!P0 BRA `(.L_x_2) ;  /* 0x0000000000c08947 */ /* 0x000fec0003800000 */
[----:B------:R-:W-:Y:S01]  /*0210*/  LOP3.LUT R12, R6, 0xfffffff8, RZ, 0xc0, !PT ;  /* 0xfffffff8060c7812 */ /* 0x000fe200078ec0ff */
[----:B------:R-:W-:Y:S01]  /*0220*/  IMAD R7, R7, 0x10, R4 ;  /* 0x0000001007077824 */ /* 0x000fe200078e0204 */
[----:B------:R-:W-:Y:S01]  /*0230*/  IADD3 R4, PT, PT, R4, 0x10, RZ ;  /* 0x0000001004047810 */ /* 0x000fe20007ffe0ff */
[----:B------:R-:W-:Y:S02]  /*0240*/  IMAD.MOV.U32 R0, RZ, RZ, R2 ;  /* 0x000000ffff007224 */ /* 0x000fe400078e0002 */
[----:B------:R-:W-:-:S07]  /*0250*/  IMAD.MOV R12, RZ, RZ, -R12 ;  /* 0x000000ffff0c7224 */ /* 0x000fce00078e0a0c */
.L_x_3:
[----:B0-----:R-:W0:Y:S01]  /*0260*/  LDC.64 R10, c[0x0][0x380] ;  /* 0x0000e000ff0a7b82 */ /* 0x001e220000000a00 */
[----:B------:R-:W-:Y:S01]  /*0270*/  IADD3 R9, PT, PT, R7, 0x10, RZ ;  /* 0x0000001007097810 */ /* 0x000fe20007ffe0ff */
[----:B------:R-:W-:-:S04]  /*0280*/  VIADD R13, R4, 0xfffffff0 ;  /* 0xfffffff0040d7836 */ /* 0x000fc80000000000 */
[----:B0-----:R-:W-:-:S04]  /*0290*/  IMAD.WIDE R8, R9, 0x4, R10 ;  /* 0x0000000409087825 */ /* 0x001fc800078e020a */
[----:B------:R-:W-:Y:S01]  /*02a0*/  IMAD.WIDE R10, R13, 0x4, R10 ;  /* 0x000000040d0a7825 */ /* 0x000fe200078e020a */
[----:B------:R-:W2:Y:S04]  /*02b0*/  LDG.E R14, desc[UR4][R8.64] ;  /* 0x00000004080e7981 */ /* 0x000ea8000c1e1900 */
[----:B------:R-:W2:Y:S02]  /*02c0*/  LDG.E R13, desc[UR4][R10.64] ;  /* 0x000000040a0d7981 */ /* 0x000ea4000c1e1900 */
[-C--:B--2---:R-:W-:Y:S02]  /*02d0*/  FFMA R13, R13, -R3.reuse, R14 ;  /* 0x800000030d0d7223 */ /* 0x084fe4000000000e */
[----:B------:R-:W2:Y:S04]  /*02e0*/  LDG.E R14, desc[UR4][R8.64+0x4] ;  /* 0x00000404080e7981 */ /* 0x000ea8000c1e1900 */
[----:B------:R0:W-:Y:S04]  /*02f0*/  STG.E desc[UR4][R8.64], R13 ;  /* 0x0000000d08007986 */ /* 0x0001e8000c101904 */
[----:B------:R-:W2:Y:S02]  /*0300*/  LDG.E R15, desc[UR4][R10.64+0x4] ;  /* 0x000004040a0f7981 */ /* 0x000ea4000c1e1900 */
[----:B--2---:R-:W-:-:S02]  /*0310*/  FFMA R15, R15, -R3, R14 ;  /* 0x800000030f0f7223 */ /* 0x004fc4000000000e */
        /* <DEDUP_REMOVED lines=10> */
[----:B0-----:R-:W2:Y:S02]  /*03c0*/  LDG.E R13, desc[UR4][R10.64+0x10] ;  /* 0x000010040a0d7981 */ /* 0x001ea4000c1e1900 */
[----:B--2---:R-:W-:-:S02]  /*03d0*/  FFMA R13, R13, -R3, R14 ;  /* 0x800000030d0d7223 */ /* 0x004fc4000000000e */
[----:B------:R-:W2:Y:S04]  /*03e0*/  LDG.E R14, desc[UR4][R8.64+0x14] ;  /* 0x00001404080e7981 */ /* 0x000ea8000c1e1900 */
[----:B------:R0:W-:Y:S04]  /*03f0*/  STG.E desc[UR4][R8.64+0x10], R13 ;  /* 0x0000100d08007986 */ /* 0x0001e8000c101904 */
[----:B-1----:R-:W2:Y:S02]  /*0400*/  LDG.E R15, desc[UR4][R10.64+0x14] ;  /* 0x000014040a0f7981 */ /* 0x002ea4000c1e1900 */
[----:B--2---:R-:W-:-:S02]  /*0410*/  FFMA R15, R15, -R3, R14 ;  /* 0x800000030f0f7223 */ /* 0x004fc4000000000e */
[----:B------:R-:W2:Y:S04]  /*0420*/  LDG.E R14, desc[UR4][R8.64+0x18] ;  /* 0x00001804080e7981 */ /* 0x000ea8000c1e1900 */
[----:B------:R0:W-:Y:S04]  /*0430*/  STG.E desc[UR4][R8.64+0x14], R15 ;  /* 0x0000140f08007986 */ /* 0x0001e8000c101904 */
[----:B---3--:R-:W2:Y:S02]  /*0440*/  LDG.E R17, desc[UR4][R10.64+0x18] ;  /* 0x000018040a117981 */ /* 0x008ea4000c1e1900 */
[----:B--2---:R-:W-:-:S02]  /*0450*/  FFMA R17, R17, -R3, R14 ;  /* 0x8000000311117223 */ /* 0x004fc4000000000e */
[----:B------:R-:W2:Y:S04]  /*0460*/  LDG.E R14, desc[UR4][R8.64+0x1c] ;  /* 0x00001c04080e7981 */ /* 0x000ea8000c1e1900 */
[----:B------:R0:W-:Y:S04]  /*0470*/  STG.E desc[UR4][R8.64+0x18], R17 ;  /* 0x0000181108007986 */ /* 0x0001e8000c101904 */
[----:B----4-:R-:W2:Y:S01]  /*0480*/  LDG.E R19, desc[UR4][R10.64+0x1c] ;  /* 0x00001c040a137981 */ /* 0x010ea2000c1e1900 */
[----:B------:R-:W-:Y:S01]  /*0490*/  VIADD R12, R12, 0x8 ;  /* 0x000000080c0c7836 */ /* 0x000fe20000000000 */
[----:B------:R-:W-:Y:S01]  /*04a0*/  IADD3 R0, PT, PT, R0, 0x8, RZ ;  /* 0x0000000800007810 */ /* 0x000fe20007ffe0ff */
[----:B------:R-:W-:-:S02]  /*04b0*/  VIADD R7, R7, 0x8 ;  /* 0x0000000807077836 */ /* 0x000fc40000000000 */
[----:B------:R-:W-:Y:S01]  /*04c0*/  VIADD R4, R4, 0x8 ;  /* 0x0000000804047836 */ /* 0x000fe20000000000 */
[----:B------:R-:W-:Y:S01]  /*04d0*/  ISETP.NE.AND P0, PT, R12, RZ, PT ;  /* 0x000000ff0c00720c */ /* 0x000fe20003f05270 */
[----:B--2---:R-:W-:-:S05]  /*04e0*/  FFMA R19, R19, -R3, R14 ;  /* 0x8000000313137223 */ /* 0x004fca000000000e */
[----:B------:R0:W-:Y:S07]  /*04f0*/  STG.E desc[UR4][R8.64+0x1c], R19 ;  /* 0x00001c1308007986 */ /* 0x0001ee000c101904 */
[----:B------:R-:W-:Y:S05]  /*0500*/  @P0 BRA `(.L_x_3) ;  /* 0xfffffffc00540947 */ /* 0x000fea000383ffff */
.L_x_2:
[----:B------:R-:W-:Y:S05]  /*0510*/  @!P1 BRA `(.L_x_1) ;  /* 0x0000000000d49947 */ /* 0x000fea0003800000 */
[----:B------:R-:W-:Y:S02]  /*0520*/  ISETP.GE.U32.AND P0, PT, R16, 0x4, PT ;  /* 0x000000041000780c */ /* 0x000fe40003f06070 */
[----:B------:R-:W-:-:S04]  /*0530*/  LOP3.LUT R12, R6, 0x3, RZ, 0xc0, !PT ;  /* 0x00000003060c7812 */ /* 0x000fc800078ec0ff */
[----:B------:R-:W-:-:S07]  /*0540*/  ISETP.NE.AND P1, PT, R12, RZ, PT ;  /* 0x000000ff0c00720c */ /* 0x000fce0003f25270 */
[----:B------:R-:W-:Y:S06]  /*0550*/  @!P0 BRA `(.L_x_4) ;  /* 0x0000000000588947 */ /* 0x000fec0003800000 */
[----:B------:R-:W1:Y:S01]  /*0560*/  LDC.64 R10, c[0x0][0x380] ;  /* 0x0000e000ff0a7b82 */ /* 0x000e620000000a00 */
[----:B0-----:R-:W-:Y:S01]  /*0570*/  LEA R9, R5, R0, 0x4 ;  /* 0x0000000005097211 */ /* 0x001fe200078e20ff */
[----:B------:R-:W-:-:S04]  /*0580*/  IMAD R7, R2, 0x10, R0 ;  /* 0x0000001002077824 */ /* 0x000fc800078e0200 */
[----:B-1----:R-:W-:-:S04]  /*0590*/  IMAD.WIDE R8, R9, 0x4, R10 ;  /* 0x0000000409087825 */ /* 0x002fc800078e020a */
        /* <DEDUP_REMOVED lines=14> */
[----:B------:R-:W2:Y:S01]  /*0680*/  LDG.E R17, desc[UR4][R10.64+0xc] ;  /* 0x00000c040a117981 */ /* 0x000ea2000c1e1900 */
[----:B------:R-:W-:Y:S02]  /*0690*/  VIADD R0, R0, 0x4 ;  /* 0x0000000400007836 */ /* 0x000fe40000000000 */
[----:B--2---:R-:W-:-:S05]  /*06a0*/  FFMA R17, R17, -R3, R4 ;  /* 0x8000000311117223 */ /* 0x004fca0000000004 */
[----:B------:R1:W-:Y:S02]  /*06b0*/  STG.E desc[UR4][R8.64+0xc], R17 ;  /* 0x00000c1108007986 */ /* 0x0003e4000c101904 */
.L_x_4:
[----:B------:R-:W-:Y:S05]  /*06c0*/  @!P1 BRA `(.L_x_1) ;  /* 0x0000000000689947 */ /* 0x000fea0003800000 */
[----:B------:R-:W-:-:S13]  /*06d0*/  ISETP.NE.AND P0, PT, R12, 0x1, PT ;  /* 0x000000010c00780c */ /* 0x000fda0003f05270 */
[----:B------:R-:W2:Y:S01]  /*06e0*/  @P0 LDC.64 R10, c[0x0][0x380] ;  /* 0x0000e000ff0a0b82 */ /* 0x000ea20000000a00 */
[----:B01----:R-:W-:Y:S01]  /*06f0*/  @P0 LEA R9, R5, R0, 0x4 ;  /* 0x0000000005090211 */ /* 0x003fe200078e20ff */
[----:B------:R-:W-:-:S04]  /*0700*/  @P0 IMAD R13, R2, 0x10, R0 ;  /* 0x00000010020d0824 */ /* 0x000fc800078e0200 */
[----:B--2---:R-:W-:-:S04]  /*0710*/  @P0 IMAD.WIDE R8, R9, 0x4, R10 ;  /* 0x0000000409080825 */ /* 0x004fc800078e020a */
[----:B------:R-:W-:Y:S01]  /*0720*/  @P0 IMAD.WIDE R12, R13, 0x4, R10 ;  /* 0x000000040d0c0825 */ /* 0x000fe200078e020a */
[----:B------:R-:W2:Y:S04]  /*0730*/  @P0 LDG.E R4, desc[UR4][R8.64] ;  /* 0x0000000408040981 */ /* 0x000ea8000c1e1900 */
[----:B------:R-:W2:Y:S01]  /*0740*/  @P0 LDG.E R7, desc[UR4][R12.64] ;  /* 0x000000040c070981 */ /* 0x000ea2000c1e1900 */
[----:B------:R-:W-:-:S04]  /*0750*/  LOP3.LUT R6, R6, 0x1, RZ, 0xc0, !PT ;  /* 0x0000000106067812 */ /* 0x000fc800078ec0ff */
[----:B------:R-:W-:Y:S01]  /*0760*/  ISETP.NE.U32.AND P1, PT, R6, 0x1, PT ;  /* 0x000000010600780c */ /* 0x000fe20003f25070 */
[----:B--2---:R-:W-:Y:S02]  /*0770*/  @P0 FFMA R15, R7, -R3, R4 ;  /* 0x80000003070f0223 */ /* 0x004fe40000000004 */
[----:B------:R-:W2:Y:S10]  /*0780*/  @P0 LDG.E R4, desc[UR4][R8.64+0x4] ;  /* 0x0000040408040981 */ /* 0x000eb4000c1e1900 */
[----:B------:R-:W0:Y:S01]  /*0790*/  @!P1 LDC.64 R6, c[0x0][0x380] ;  /* 0x0000e000ff069b82 */ /* 0x000e220000000a00 */
[----:B------:R3:W-:Y:S04]  /*07a0*/  @P0 STG.E desc[UR4][R8.64], R15 ;  /* 0x0000000f08000986 */ /* 0x0007e8000c101904 */
[----:B------:R-:W2:Y:S01]  /*07b0*/  @P0 LDG.E R11, desc[UR4][R12.64+0x4] ;  /* 0x000004040c0b0981 */ /* 0x000ea2000c1e1900 */
[----:B------:R-:W-:-:S04]  /*07c0*/  @P0 VIADD R0, R0, 0x2 ;  /* 0x0000000200000836 */ /* 0x000fc80000000000 */
[----:B------:R-:W-:Y:S01]  /*07d0*/  @!P1 IMAD R19, R5, 0x10, R0 ;  /* 0x0000001005139824 */ /* 0x000fe200078e0200 */
[----:B------:R-:W-:Y:S01]  /*07e0*/  @!P1 LEA R21, R2, R0, 0x4 ;  /* 0x0000000002159211 */ /* 0x000fe200078e20ff */
[----:B--2---:R-:W-:-:S04]  /*07f0*/  @P0 FFMA R17, R11, -R3, R4 ;  /* 0x800000030b110223 */ /* 0x004fc80000000004 */
[----:B0-----:R-:W-:-:S04]  /*0800*/  @!P1 IMAD.WIDE R10, R21, 0x4, R6 ;  /* 0x00000004150a9825 */ /* 0x001fc800078e0206 */
[----:B------:R-:W-:Y:S01]  /*0810*/  @!P1 IMAD.WIDE R6, R19, 0x4, R6 ;  /* 0x0000000413069825 */ /* 0x000fe200078e0206 */
[----:B------:R3:W-:Y:S04]  /*0820*/  @P0 STG.E desc[UR4][R8.64+0x4], R17 ;  /* 0x0000041108000986 */ /* 0x0007e8000c101904 */
[----:B------:R-:W2:Y:S04]  /*0830*/  @!P1 LDG.E R11, desc[UR4][R10.64] ;  /* 0x000000040a0b9981 */ /* 0x000ea8000c1e1900 */
[----:B------:R-:W2:Y:S02]  /*0840*/  @!P1 LDG.E R0, desc[UR4][R6.64] ;  /* 0x0000000406009981 */ /* 0x000ea4000c1e1900 */
[----:B--2---:R-:W-:-:S05]  /*0850*/  @!P1 FFMA R13, R11, -R3, R0 ;  /* 0x800000030b0d9223 */ /* 0x004fca0000000000 */
[----:B------:R3:W-:Y:S02]  /*0860*/  @!P1 STG.E desc[UR4][R6.64], R13 ;  /* 0x0000000d06009986 */ /* 0x0007e4000c101904 */
.L_x_1:
[----:B01-3--:R-:W0:Y:S02]  /*0870*/  LDC.64 R8, c[0x0][0x388] ;  /* 0x0000e200ff087b82 */ /* 0x00be240000000a00 */
[----:B0-----:R-:W-:-:S04]  /*0880*/  IMAD.WIDE R6, R2, 0x4, R8 ;  /* 0x0000000402067825 */ /* 0x001fc800078e0208 */
[----:B------:R-:W-:Y:S02]  /*0890*/  IMAD.WIDE R4, R5, 0x4, R8 ;  /* 0x0000000405047825 */ /* 0x000fe400078e0208 */
[----:B------:R-:W2:Y:S04]  /*08a0*/  LDG.E R7, desc[UR4][R6.64] ;  /* 0x0000000406077981 */ /* 0x000ea8000c1e1900 */
[----:B------:R-:W2:Y:S02]  /*08b0*/  LDG.E R0, desc[UR4][R4.64] ;  /* 0x0000000404007981 */ /* 0x000ea4000c1e1900 */
[----:B--2---:R-:W-:-:S05]  /*08c0*/  FFMA R3, R7, -R3, R0 ;  /* 0x8000000307037223 */ /* 0x004fca0000000000 */
[----:B------:R-:W-:Y:S01]  /*08d0*/  STG.E desc[UR4][R4.64], R3 ;  /* 0x0000000304007986 */ /* 0x000fe2000c101904 */
[----:B------:R-:W-:Y:S05]  /*08e0*/  EXIT ;  /* 0x000000000000794d */ /* 0x000fea0003800000 */
        .weak           $__internal_0_$__cuda_sm3x_div_rn_noftz_f32_slowpath
        .type           $__internal_0_$__cuda_sm3x_div_rn_noftz_f32_slowpath,@function
        .size           $__internal_0_$__cuda_sm3x_div_rn_noftz_f32_slowpath,(.L_x_14 - $__internal_0_$__cuda_sm3x_div_rn_noftz_f32_slowpath)
$__internal_0_$__cuda_sm3x_div_rn_noftz_f32_slowpath:
[----:B------:R-:W-:Y:S01]  /*08f0*/  SHF.R.U32.HI R9, RZ, 0x17, R11 ;  /* 0x00000017ff097819 */ /* 0x000fe2000001160b */
[--C-:B------:R-:W-:Y:S01]  /*0900*/  IMAD.MOV.U32 R12, RZ, RZ, R0.reuse ;  /* 0x000000ffff0c7224 */ /* 0x100fe200078e0000 */
[----:B------:R-:W-:Y:S02]  /*0910*/  SHF.R.U32.HI R3, RZ, 0x17, R0 ;  /* 0x00000017ff037819 */ /* 0x000fe40000011600 */
[----:B------:R-:W-:Y:S02]  /*0920*/  LOP3.LUT R9, R9, 0xff, RZ, 0xc0, !PT ;  /* 0x000000ff09097812 */ /* 0x000fe400078ec0ff */
[----:B------:R-:W-:-:S03]  /*0930*/  LOP3.LUT R10, R3, 0xff, RZ, 0xc0, !PT ;  /* 0x000000ff030a7812 */ /* 0x000fc600078ec0ff */
[----:B------:R-:W-:Y:S01]  /*0940*/  VIADD R14, R9, 0xffffffff ;  /* 0xffffffff090e7836 */ /* 0x000fe20000000000 */
[----:B------:R-:W-:-:S04]  /*0950*/  IADD3 R13, PT, PT, R10, -0x1, RZ ;  /* 0xffffffff0a0d7810 */ /* 0x000fc80007ffe0ff */
[----:B------:R-:W-:-:S04]  /*0960*/  ISETP.GT.U32.AND P0, PT, R14, 0xfd, PT ;  /* 0x000000fd0e00780c */ /* 0x000fc80003f04070 */
[----:B------:R-:W-:-:S13]  /*0970*/  ISETP.GT.U32.OR P0, PT, R13, 0xfd, P0 ;  /* 0x000000fd0d00780c */ /* 0x000fda0000704470 */
[----:B------:R-:W-:Y:S01]  /*0980*/  @!P0 IMAD.MOV.U32 R8, RZ, RZ, RZ ;  /* 0x000000ffff088224 */ /* 0x000fe200078e00ff */
[----:B------:R-:W-:Y:S06]  /*0990*/  @!P0 BRA `(.L_x_5) ;  /* 0x0000000000608947 */ /* 0x000fec0003800000 */
[----:B------:R-:W-:Y:S02]  /*09a0*/  FSETP.GTU.FTZ.AND P0, PT, |R0|, +INF , PT ;  /* 0x7f8000000000780b */ /* 0x000fe40003f1c200 */
[----:B------:R-:W-:Y:S02]  /*09b0*/  FSETP.GTU.FTZ.AND P1, PT, |R11|, +INF , PT ;  /* 0x7f8000000b00780b */ /* 0x000fe40003f3c200 */
[----:B------:R-:W-:Y:S02]  /*09c0*/  MOV R3, R11 ;  /* 0x0000000b00037202 */ /* 0x000fe40000000f00 */
[----:B------:R-:W-:-:S13]  /*09d0*/  PLOP3.LUT P0, PT, P0, P1, PT, 0xf8, 0x8f ;  /* 0x00000000008f781c */ /* 0x000fda0000703f70 */
[----:B------:R-:W-:Y:S05]  /*09e0*/  @P0 BRA `(.L_x_6) ;  /* 0x0000000400440947 */ /* 0x000fea0003800000 */
[----:B------:R-:W-:-:S13]  /*09f0*/  LOP3.LUT P0, RZ, R11, 0x7fffffff, R12, 0xc8, !PT ;  /* 0x7fffffff0bff7812 */ /* 0x000fda000780c80c */
[----:B------:R-:W-:Y:S05]  /*0a00*/  @!P0 BRA `(.L_x_7) ;  /* 0x0000000400348947 */ /* 0x000fea0003800000 */
[C---:B------:R-:W-:Y:S02]  /*0a10*/  FSETP.NEU.FTZ.AND P2, PT, |R0|.reuse, +INF , PT ;  /* 0x7f8000000000780b */ /* 0x040fe40003f5d200 */
[----:B------:R-:W-:Y:S02]  /*0a20*/  FSETP.NEU.FTZ.AND P1, PT, |R3|, +INF , PT ;  /* 0x7f8000000300780b */ /* 0x000fe40003f3d200 */
[----:B------:R-:W-:-:S11]  /*0a30*/  FSETP.NEU.FTZ.AND P0, PT, |R0|, +INF , PT ;  /* 0x7f8000000000780b */ /* 0x000fd60003f1d200 */
[----:B------:R-:W-:Y:S05]  /*0a40*/  @!P1 BRA !P2, `(.L_x_7) ;  /* 0x0000000400249947 */ /* 0x000fea0005000000 */
[----:B------:R-:W-:-:S04]  /*0a50*/  LOP3.LUT P2, RZ, R12, 0x7fffffff, RZ, 0xc0, !PT ;  /* 0x7fffffff0cff7812 */ /* 0x000fc8000784c0ff */
[----:B------:R-:W-:-:S13]  /*0a60*/  PLOP3.LUT P1, PT, P1, P2, PT, 0x2f, 0xf2 ;  /* 0x0000000000f2781c */ /* 0x000fda0000f24577 */
[----:B------:R-:W-:Y:S05]  /*0a70*/  @P1 BRA `(.L_x_8) ;  /* 0x0000000400101947 */ /* 0x000fea0003800000 */
[----:B------:R-:W-:-:S04]  /*0a80*/  LOP3.LUT P1, RZ, R11, 0x7fffffff, RZ, 0xc0, !PT ;  /* 0x7fffffff0bff7812 */ /* 0x000fc8000782c0ff */
[----:B------:R-:W-:-:S13]  /*0a90*/  PLOP3.LUT P0, PT, P0, P1, PT, 0x2f, 0xf2 ;  /* 0x0000000000f2781c */ /* 0x000fda0000702577 */
[----:B------:R-:W-:Y:S05]  /*0aa0*/  @P0 BRA `(.L_x_9) ;  /* 0x0000000000f80947 */ /* 0x000fea0003800000 */
[----:B------:R-:W-:Y:S02]  /*0ab0*/  ISETP.GE.AND P0, PT, R13, RZ, PT ;  /* 0x000000ff0d00720c */ /* 0x000fe40003f06270 */
[----:B------:R-:W-:-:S11]  /*0ac0*/  ISETP.GE.AND P1, PT, R14, RZ, PT ;  /* 0x000000ff0e00720c */ /* 0x000fd60003f26270 */
[----:B------:R-:W-:Y:S02]  /*0ad0*/  @P0 IMAD.MOV.U32 R8, RZ, RZ, RZ ;  /* 0x000000ffff080224 */ /* 0x000fe400078e00ff */
[----:B------:R-:W-:Y:S01]  /*0ae0*/  @!P0 FFMA R12, R0, 1.84467440737095516160e+19, RZ ;  /* 0x5f800000000c8823 */ /* 0x000fe200000000ff */
[----:B------:R-:W-:Y:S02]  /*0af0*/  @!P0 IMAD.MOV.U32 R8, RZ, RZ, -0x40 ;  /* 0xffffffc0ff088424 */ /* 0x000fe400078e00ff */
[----:B------:R-:W-:-:S03]  /*0b00*/  @!P1 FFMA R11, R3, 1.84467440737095516160e+19, RZ ;  /* 0x5f800000030b9823 */ /* 0x000fc600000000ff */
[----:B------:R-:W-:-:S07]  /*0b10*/  @!P1 IADD3 R8, PT, PT, R8, 0x40, RZ ;  /* 0x0000004008089810 */ /* 0x000fce0007ffe0ff */
.L_x_5:
[----:B------:R-:W-:Y:S01]  /*0b20*/  LEA R0, R9, 0xc0800000, 0x17 ;  /* 0xc080000009007811 */ /* 0x000fe200078eb8ff */
[----:B------:R-:W-:-:S04]  /*0b30*/  VIADD R10, R10, 0xffffff81 ;  /* 0xffffff810a0a7836 */ /* 0x000fc80000000000 */
[----:B------:R-:W-:Y:S01]  /*0b40*/  IMAD.IADD R11, R11, 0x1, -R0 ;  /* 0x000000010b0b7824 */ /* 0x000fe200078e0a00 */
[C---:B------:R-:W-:Y:S01]  /*0b50*/  IADD3 R9, PT, PT, R10.reuse, 0x7f, -R9 ;  /* 0x0000007f0a097810 */ /* 0x040fe20007ffe809 */
[----:B------:R-:W-:Y:S02]  /*0b60*/  IMAD R0, R10, -0x800000, R12 ;  /* 0xff8000000a007824 */ /* 0x000fe400078e020c */
[----:B------:R-:W0:Y:S01]  /*0b70*/  MUFU.RCP R3, R11 ;  /* 0x0000000b00037308 */ /* 0x000e220000001000 */
[----:B------:R-:W-:Y:S01]  /*0b80*/  FADD.FTZ R13, -R11, -RZ ;  /* 0x800000ff0b0d7221 */ /* 0x000fe20000010100 */
[----:B------:R-:W-:-:S03]  /*0b90*/  IADD3 R9, PT, PT, R9, R8, RZ ;  /* 0x0000000809097210 */ /* 0x000fc60007ffe0ff */
[----:B0-----:R-:W-:-:S04]  /*0ba0*/  FFMA R14, R3, R13, 1 ;  /* 0x3f800000030e7423 */ /* 0x001fc8000000000d */
[----:B------:R-:W-:-:S04]  /*0bb0*/  FFMA R14, R3, R14, R3 ;  /* 0x0000000e030e7223 */ /* 0x000fc80000000003 */
[----:B------:R-:W-:-:S04]  /*0bc0*/  FFMA R3, R0, R14, RZ ;  /* 0x0000000e00037223 */ /* 0x000fc800000000ff */
[----:B------:R-:W-:-:S04]  /*0bd0*/  FFMA R12, R13, R3, R0 ;  /* 0x000000030d0c7223 */ /* 0x000fc80000000000 */
[----:B------:R-:W-:-:S04]  /*0be0*/  FFMA R15, R14, R12, R3 ;  /* 0x0000000c0e0f7223 */ /* 0x000fc80000000003 */
[----:B------:R-:W-:-:S04]  /*0bf0*/  FFMA R12, R13, R15, R0 ;  /* 0x0000000f0d0c7223 */ /* 0x000fc80000000000 */
[----:B------:R-:W-:-:S05]  /*0c00*/  FFMA R0, R14, R12, R15 ;  /* 0x0000000c0e007223 */ /* 0x000fca000000000f */
[----:B------:R-:W-:-:S04]  /*0c10*/  SHF.R.U32.HI R3, RZ, 0x17, R0 ;  /* 0x00000017ff037819 */ /* 0x000fc80000011600 */
[----:B------:R-:W-:-:S05]  /*0c20*/  LOP3.LUT R3, R3, 0xff, RZ, 0xc0, !PT ;  /* 0x000000ff03037812 */ /* 0x000fca00078ec0ff */
[----:B------:R-:W-:-:S05]  /*0c30*/  IMAD.IADD R11, R3, 0x1, R9 ;  /* 0x00000001030b7824 */ /* 0x000fca00078e0209 */
[----:B------:R-:W-:-:S04]  /*0c40*/  IADD3 R3, PT, PT, R11, -0x1, RZ ;  /* 0xffffffff0b037810 */ /* 0x000fc80007ffe0ff */
[----:B------:R-:W-:-:S13]  /*0c50*/  ISETP.GE.U32.AND P0, PT, R3, 0xfe, PT ;  /* 0x000000fe0300780c */ /* 0x000fda0003f06070 */
[----:B------:R-:W-:Y:S05]  /*0c60*/  @!P0 BRA `(.L_x_10) ;  /* 0x0000000000808947 */ /* 0x000fea0003800000 */
[----:B------:R-:W-:-:S13]  /*0c70*/  ISETP.GT.AND P0, PT, R11, 0xfe, PT ;  /* 0x000000fe0b00780c */ /* 0x000fda0003f04270 */
[----:B------:R-:W-:Y:S05]  /*0c80*/  @P0 BRA `(.L_x_11) ;  /* 0x00000000006c0947 */ /* 0x000fea0003800000 */
[----:B------:R-:W-:-:S13]  /*0c90*/  ISETP.GE.AND P0, PT, R11, 0x1, PT ;  /* 0x000000010b00780c */ /* 0x000fda0003f06270 */
[----:B------:R-:W-:Y:S05]  /*0ca0*/  @P0 BRA `(.L_x_12) ;  /* 0x0000000000980947 */ /* 0x000fea0003800000 */
[----:B------:R-:W-:Y:S02]  /*0cb0*/  ISETP.GE.AND P0, PT, R11, -0x18, PT ;  /* 0xffffffe80b00780c */ /* 0x000fe40003f06270 */
[----:B------:R-:W-:-:S11]  /*0cc0*/  LOP3.LUT R0, R0, 0x80000000, RZ, 0xc0, !PT ;  /* 0x8000000000007812 */ /* 0x000fd600078ec0ff */
[----:B------:R-:W-:Y:S05]  /*0cd0*/  @!P0 BRA `(.L_x_12) ;  /* 0x00000000008c8947 */ /* 0x000fea0003800000 */
[CCC-:B------:R-:W-:Y:S01]  /*0ce0*/  FFMA.RZ R3, R14.reuse, R12.reuse, R15.reuse ;  /* 0x0000000c0e037223 */ /* 0x1c0fe2000000c00f */
[C---:B------:R-:W-:Y:S02]  /*0cf0*/  VIADD R10, R11.reuse, 0x20 ;  /* 0x000000200b0a7836 */ /* 0x040fe40000000000 */
[CCC-:B------:R-:W-:Y:S01]  /*0d00*/  FFMA.RM R8, R14.reuse, R12.reuse, R15.reuse ;  /* 0x0000000c0e087223 */ /* 0x1c0fe2000000400f */
[----:B------:R-:W-:Y:S02]  /*0d10*/  ISETP.NE.AND P2, PT, R11, RZ, PT ;  /* 0x000000ff0b00720c */ /* 0x000fe40003f45270 */
[----:B------:R-:W-:Y:S01]  /*0d20*/  LOP3.LUT R9, R3, 0x7fffff, RZ, 0xc0, !PT ;  /* 0x007fffff03097812 */ /* 0x000fe200078ec0ff */
[----:B------:R-:W-:Y:S01]  /*0d30*/  FFMA.RP R3, R14, R12, R15 ;  /* 0x0000000c0e037223 */ /* 0x000fe2000000800f */
[----:B------:R-:W-:Y:S02]  /*0d40*/  ISETP.NE.AND P1, PT, R11, RZ, PT ;  /* 0x000000ff0b00720c */ /* 0x000fe40003f25270 */
[----:B------:R-:W-:-:S02]  /*0d50*/  LOP3.LUT R9, R9, 0x800000, RZ, 0xfc, !PT ;  /* 0x0080000009097812 */ /* 0x000fc400078efcff */
[----:B------:R-:W-:Y:S02]  /*0d60*/  IADD3 R11, PT, PT, -R11, RZ, RZ ;  /* 0x000000ff0b0b7210 */ /* 0x000fe40007ffe1ff */
[----:B------:R-:W-:Y:S02]  /*0d70*/  SHF.L.U32 R10, R9, R10, RZ ;  /* 0x0000000a090a7219 */ /* 0x000fe400000006ff */
[----:B------:R-:W-:Y:S02]  /*0d80*/  FSETP.NEU.FTZ.AND P0, PT, R3, R8, PT ;  /* 0x000000080300720b */ /* 0x000fe40003f1d000 */
[----:B------:R-:W-:Y:S02]  /*0d90*/  SEL R8, R11, RZ, P2 ;  /* 0x000000ff0b087207 */ /* 0x000fe40001000000 */
[----:B------:R-:W-:Y:S02]  /*0da0*/  ISETP.NE.AND P1, PT, R10, RZ, P1 ;  /* 0x000000ff0a00720c */ /* 0x000fe40000f25270 */
[----:B------:R-:W-:-:S02]  /*0db0*/  SHF.R.U32.HI R8, RZ, R8, R9 ;  /* 0x00000008ff087219 */ /* 0x000fc40000011609 */
[----:B------:R-:W-:Y:S02]  /*0dc0*/  PLOP3.LUT P0, PT, P0, P1, PT, 0xf8, 0x8f ;  /* 0x00000000008f781c */ /* 0x000fe40000703f70 */
[----:B------:R-:W-:Y:S02]  /*0dd0*/  SHF.R.U32.HI R10, RZ, 0x1, R8 ;  /* 0x00000001ff0a7819 */ /* 0x000fe40000011608 */
[----:B------:R-:W-:-:S04]  /*0de0*/  SEL R3, RZ, 0x1, !P0 ;  /* 0x00000001ff037807 */ /* 0x000fc80004000000 */
[----:B------:R-:W-:-:S04]  /*0df0*/  LOP3.LUT R3, R3, 0x1, R10, 0xf8, !PT ;  /* 0x0000000103037812 */ /* 0x000fc800078ef80a */
[----:B------:R-:W-:-:S05]  /*0e00*/  LOP3.LUT R3, R3, R8, RZ, 0xc0, !PT ;  /* 0x0000000803037212 */ /* 0x000fca00078ec0ff */
[----:B------:R-:W-:-:S05]  /*0e10*/  IMAD.IADD R3, R10, 0x1, R3 ;  /* 0x000000010a037824 */ /* 0x000fca00078e0203 */
[----:B------:R-:W-:Y:S01]  /*0e20*/  LOP3.LUT R0, R3, R0, RZ, 0xfc, !PT ;  /* 0x0000000003007212 */ /* 0x000fe200078efcff */
[----:B------:R-:W-:Y:S06]  /*0e30*/  BRA `(.L_x_12) ;  /* 0x0000000000347947 */ /* 0x000fec0003800000 */
.L_x_11:
[----:B------:R-:W-:-:S04]  /*0e40*/  LOP3.LUT R0, R0, 0x80000000, RZ, 0xc0, !PT ;  /* 0x8000000000007812 */ /* 0x000fc800078ec0ff */
[----:B------:R-:W-:Y:S01]  /*0e50*/  LOP3.LUT R0, R0, 0x7f800000, RZ, 0xfc, !PT ;  /* 0x7f80000000007812 */ /* 0x000fe200078efcff */
[----:B------:R-:W-:Y:S06]  /*0e60*/  BRA `(.L_x_12) ;  /* 0x0000000000287947 */ /* 0x000fec0003800000 */
.L_x_10:
[----:B------:R-:W-:Y:S01]  /*0e70*/  LEA R0, R9, R0, 0x17 ;  /* 0x0000000009007211 */ /* 0x000fe200078eb8ff */
[----:B------:R-:W-:Y:S06]  /*0e80*/  BRA `(.L_x_12) ;  /* 0x0000000000207947 */ /* 0x000fec0003800000 */
.L_x_9:
[----:B------:R-:W-:-:S04]  /*0e90*/  LOP3.LUT R0, R11, 0x80000000, R12, 0x48, !PT ;  /* 0x800000000b007812 */ /* 0x000fc800078e480c */
[----:B------:R-:W-:Y:S01]  /*0ea0*/  LOP3.LUT R0, R0, 0x7f800000, RZ, 0xfc, !PT ;  /* 0x7f80000000007812 */ /* 0x000fe200078efcff */
[----:B------:R-:W-:Y:S06]  /*0eb0*/  BRA `(.L_x_12) ;  /* 0x0000000000147947 */ /* 0x000fec0003800000 */
.L_x_8:
[----:B------:R-:W-:Y:S01]  /*0ec0*/  LOP3.LUT R0, R11, 0x80000000, R12, 0x48, !PT ;  /* 0x800000000b007812 */ /* 0x000fe200078e480c */
[----:B------:R-:W-:Y:S06]  /*0ed0*/  BRA `(.L_x_12) ;  /* 0x00000000000c7947 */ /* 0x000fec0003800000 */
.L_x_7:
[----:B------:R-:W0:Y:S01]  /*0ee0*/  MUFU.RSQ R0, -QNAN ;  /* 0xffc0000000007908 */ /* 0x000e220000001400 */
[----:B------:R-:W-:Y:S05]  /*0ef0*/  BRA `(.L_x_12) ;  /* 0x0000000000047947 */ /* 0x000fea0003800000 */
.L_x_6:
[----:B------:R-:W-:-:S07]  /*0f00*/  FADD.FTZ R0, R0, R3 ;  /* 0x0000000300007221 */ /* 0x000fce0000010000 */
.L_x_12:
[----:B------:R-:W-:Y:S02]  /*0f10*/  HFMA2 R9, -RZ, RZ, 0, 0 ;  /* 0x00000000ff097431 */ /* 0x000fe400000001ff */
[----:B------:R-:W-:-:S04]  /*0f20*/  IMAD.MOV.U32 R8, RZ, RZ, R6 ;  /* 0x000000ffff087224 */ /* 0x000fc800078e0006 */
[----:B0-----:R-:W-:Y:S05]  /*0f30*/  RET.REL.NODEC R8 `(_Z3addPfS_Pi) ;  /* 0xfffffff008307950 */ /* 0x001fea0003c3ffff */
.L_x_13:
[----:B------:R-:W-:-:S00]  /*0f40*/  BRA `(.L_x_13) ;  /* 0xfffffffc00fc7947 */ /* 0x000fc0000383ffff */
[----:B------:R-:W-:-:S00]  /*0f50*/  NOP ;  /* 0x0000000000007918 */ /* 0x000fc00000000000 */
        /* <DEDUP_REMOVED lines=10> */
.L_x_14:


//--------------------- .nv.shared.reserved.0     --------------------------
	.section	.nv.shared.reserved.0,"aw",@nobits
	.weak		__nv_reservedSMEM_offset_0_alias
	.size		__nv_reservedSMEM_offset_0_alias, 0, 64
	.other		__nv_reservedSMEM_offset_0_alias,@"STO_CUDA_RESERVED_SHARED STV_DEFAULT"
__nv_reservedSMEM_offset_0_alias:
	.zero		0
	.zero		64


//--------------------- .nv.constant0._Z3addPfS_Pi --------------------------
	.section	.nv.constant0._Z3addPfS_Pi,"a",@progbits
	.sectionflags	@""
	.align	4
.nv.constant0._Z3addPfS_Pi:
	.zero		920


//--------------------- SYMBOLS --------------------------

	.type		.nv.reservedSmem.offset0,@object
	.size		.nv.reservedSmem.offset0,0x4
